//
// Generated by NVIDIA NVVM Compiler
//
// Compiler Build ID: CL-36424714
// Cuda compilation tools, release 13.0, V13.0.88
// Based on NVVM 20.0.0
//

.version 9.0
.target sm_100
.address_size 64

	// .globl	_Z4Ht_1PdS_
.extern .func  (.param .b32 func_retval0) vprintf
(
	.param .b64 vprintf_param_0,
	.param .b64 vprintf_param_1
)
;
.global .align 1 .b8 $str[12] = {37, 100, 32, 37, 100, 32, 37, 46, 53, 102, 10};

.visible .entry _Z4Ht_1PdS_(
	.param .u64 .ptr .align 1 _Z4Ht_1PdS__param_0,
	.param .u64 .ptr .align 1 _Z4Ht_1PdS__param_1
)
{
	.reg .pred 	%p<4>;
	.reg .b32 	%r<11>;
	.reg .b64 	%rd<12>;
	.reg .b64 	%fd<2>;

	ld.param.u64 	%rd1, [_Z4Ht_1PdS__param_0];
	ld.param.u64 	%rd2, [_Z4Ht_1PdS__param_1];
	mov.u32 	%r3, %ctaid.x;
	mov.u32 	%r4, %ntid.x;
	mov.u32 	%r5, %tid.x;
	mad.lo.s32 	%r1, %r3, %r4, %r5;
	mov.u32 	%r6, %ctaid.y;
	mov.u32 	%r7, %ntid.y;
	mov.u32 	%r8, %tid.y;
	mad.lo.s32 	%r2, %r6, %r7, %r8;
	setp.gt.u32 	%p1, %r2, 63;
	setp.gt.s32 	%p2, %r1, 1727;
	or.pred  	%p3, %p1, %p2;
	@%p3 bra 	$L__BB0_2;
	cvta.to.global.u64 	%rd3, %rd2;
	cvta.to.global.u64 	%rd4, %rd1;
	mul.lo.s32 	%r9, %r2, 10368;
	cvt.u64.u32 	%rd5, %r9;
	cvt.s64.s32 	%rd6, %r1;
	add.s64 	%rd7, %rd6, %rd5;
	shl.b64 	%rd8, %rd7, 3;
	add.s64 	%rd9, %rd3, %rd8;
	ld.global.f64 	%fd1, [%rd9+69120];
	mad.lo.s32 	%r10, %r2, 1728, %r1;
	mul.wide.s32 	%rd10, %r10, 8;
	add.s64 	%rd11, %rd4, %rd10;
	st.global.f64 	[%rd11], %fd1;
$L__BB0_2:
	ret;

}
	// .globl	_Z4Ht_2PdS_
.visible .entry _Z4Ht_2PdS_(
	.param .u64 .ptr .align 1 _Z4Ht_2PdS__param_0,
	.param .u64 .ptr .align 1 _Z4Ht_2PdS__param_1
)
{
	.local .align 16 .b8 	__local_depot1[16];
	.reg .b64 	%SP;
	.reg .b64 	%SPL;
	.reg .pred 	%p<4>;
	.reg .b32 	%r<13>;
	.reg .b64 	%rd<13>;
	.reg .b64 	%fd<3>;

	mov.u64 	%SPL, __local_depot1;
	cvta.local.u64 	%SP, %SPL;
	ld.param.u64 	%rd1, [_Z4Ht_2PdS__param_0];
	ld.param.u64 	%rd2, [_Z4Ht_2PdS__param_1];
	mov.u32 	%r3, %ctaid.x;
	mov.u32 	%r4, %ntid.x;
	mov.u32 	%r5, %tid.x;
	mad.lo.s32 	%r1, %r3, %r4, %r5;
	mov.u32 	%r6, %ctaid.y;
	mov.u32 	%r7, %ntid.y;
	mov.u32 	%r8, %tid.y;
	mad.lo.s32 	%r2, %r6, %r7, %r8;
	setp.gt.u32 	%p1, %r2, 63;
	setp.gt.s32 	%p2, %r1, 1727;
	or.pred  	%p3, %p1, %p2;
	@%p3 bra 	$L__BB1_2;
	add.u64 	%rd3, %SP, 0;
	add.u64 	%rd4, %SPL, 0;
	cvta.to.global.u64 	%rd5, %rd2;
	cvta.to.global.u64 	%rd6, %rd1;
	mad.lo.s32 	%r9, %r2, 10368, %r1;
	mul.wide.s32 	%rd7, %r9, 8;
	add.s64 	%rd8, %rd5, %rd7;
	ld.global.f64 	%fd1, [%rd8];
	st.local.v2.u32 	[%rd4], {%r1, %r2};
	st.local.f64 	[%rd4+8], %fd1;
	mov.u64 	%rd9, $str;
	cvta.global.u64 	%rd10, %rd9;
	{ // callseq 0, 0
	.param .b64 param0;
	st.param.b64 	[param0], %rd10;
	.param .b64 param1;
	st.param.b64 	[param1], %rd3;
	.param .b32 retval0;
	call.uni (retval0), 
	vprintf, 
	(
	param0, 
	param1
	);
	ld.param.b32 	%r10, [retval0];
	} // callseq 0
	ld.global.f64 	%fd2, [%rd8];
	mad.lo.s32 	%r12, %r2, -8640, %r9;
	mul.wide.s32 	%rd11, %r12, 8;
	add.s64 	%rd12, %rd6, %rd11;
	st.global.f64 	[%rd12], %fd2;
$L__BB1_2:
	ret;

}
	// .globl	_Z4Ht_3PdS_S_id
.visible .entry _Z4Ht_3PdS_S_id(
	.param .u64 .ptr .align 1 _Z4Ht_3PdS_S_id_param_0,
	.param .u64 .ptr .align 1 _Z4Ht_3PdS_S_id_param_1,
	.param .u64 .ptr .align 1 _Z4Ht_3PdS_S_id_param_2,
	.param .u32 _Z4Ht_3PdS_S_id_param_3,
	.param .f64 _Z4Ht_3PdS_S_id_param_4
)
{
	.reg .pred 	%p<4>;
	.reg .b32 	%r<13>;
	.reg .b64 	%rd<13>;
	.reg .b64 	%fd<11>;

	ld.param.u64 	%rd1, [_Z4Ht_3PdS_S_id_param_0];
	ld.param.u64 	%rd2, [_Z4Ht_3PdS_S_id_param_1];
	ld.param.u64 	%rd3, [_Z4Ht_3PdS_S_id_param_2];
	ld.param.u32 	%r3, [_Z4Ht_3PdS_S_id_param_3];
	ld.param.f64 	%fd1, [_Z4Ht_3PdS_S_id_param_4];
	mov.u32 	%r4, %ctaid.x;
	mov.u32 	%r5, %ntid.x;
	mov.u32 	%r6, %tid.x;
	mad.lo.s32 	%r1, %r4, %r5, %r6;
	mov.u32 	%r7, %ctaid.y;
	mov.u32 	%r8, %ntid.y;
	mov.u32 	%r9, %tid.y;
	mad.lo.s32 	%r2, %r7, %r8, %r9;
	setp.gt.u32 	%p1, %r2, 63;
	setp.gt.s32 	%p2, %r1, 1727;
	or.pred  	%p3, %p1, %p2;
	@%p3 bra 	$L__BB2_2;
	cvta.to.global.u64 	%rd4, %rd2;
	cvta.to.global.u64 	%rd5, %rd3;
	cvta.to.global.u64 	%rd6, %rd1;
	mad.lo.s32 	%r10, %r2, 10368, %r1;
	mad.lo.s32 	%r11, %r3, 1728, %r10;
	mul.wide.s32 	%rd7, %r11, 8;
	add.s64 	%rd8, %rd4, %rd7;
	ld.global.f64 	%fd2, [%rd8];
	ld.global.f64 	%fd3, [%rd8+13824];
	sub.f64 	%fd4, %fd3, %fd2;
	mul.wide.s32 	%rd9, %r3, 8;
	add.s64 	%rd10, %rd5, %rd9;
	ld.global.f64 	%fd5, [%rd10+8];
	ld.global.f64 	%fd6, [%rd10];
	sub.f64 	%fd7, %fd5, %fd6;
	div.rn.f64 	%fd8, %fd4, %fd7;
	sub.f64 	%fd9, %fd1, %fd6;
	fma.rn.f64 	%fd10, %fd9, %fd8, %fd2;
	mad.lo.s32 	%r12, %r2, -8640, %r10;
	mul.wide.s32 	%rd11, %r12, 8;
	add.s64 	%rd12, %rd6, %rd11;
	st.global.f64 	[%rd12], %fd10;
$L__BB2_2:
	ret;

}
	// .globl	_Z11weightedAVGPdS_PiS_
.visible .entry _Z11weightedAVGPdS_PiS_(
	.param .u64 .ptr .align 1 _Z11weightedAVGPdS_PiS__param_0,
	.param .u64 .ptr .align 1 _Z11weightedAVGPdS_PiS__param_1,
	.param .u64 .ptr .align 1 _Z11weightedAVGPdS_PiS__param_2,
	.param .u64 .ptr .align 1 _Z11weightedAVGPdS_PiS__param_3
)
{
	.reg .pred 	%p<4>;
	.reg .b32 	%r<17>;
	.reg .b64 	%rd<16>;
	.reg .b64 	%fd<57>;

	ld.param.u64 	%rd2, [_Z11weightedAVGPdS_PiS__param_1];
	ld.param.u64 	%rd3, [_Z11weightedAVGPdS_PiS__param_2];
	ld.param.u64 	%rd4, [_Z11weightedAVGPdS_PiS__param_3];
	mov.u32 	%r3, %ctaid.x;
	mov.u32 	%r4, %ntid.x;
	mov.u32 	%r5, %tid.x;
	mad.lo.s32 	%r1, %r3, %r4, %r5;
	mov.u32 	%r6, %ctaid.y;
	mov.u32 	%r7, %ntid.y;
	mov.u32 	%r8, %tid.y;
	mad.lo.s32 	%r2, %r6, %r7, %r8;
	setp.gt.u32 	%p1, %r2, 63;
	setp.gt.s32 	%p2, %r1, 63;
	or.pred  	%p3, %p1, %p2;
	@%p3 bra 	$L__BB3_2;
	ld.param.u64 	%rd15, [_Z11weightedAVGPdS_PiS__param_0];
	cvta.to.global.u64 	%rd5, %rd3;
	cvta.to.global.u64 	%rd6, %rd15;
	cvta.to.global.u64 	%rd7, %rd2;
	cvta.to.global.u64 	%rd8, %rd4;
	add.s32 	%r9, %r2, -32;
	cvt.rn.f64.s32 	%fd1, %r9;
	add.s32 	%r10, %r1, -32;
	cvt.rn.f64.s32 	%fd2, %r10;
	shl.b32 	%r11, %r2, 6;
	add.s32 	%r12, %r11, %r1;
	mul.wide.s32 	%rd9, %r12, 4;
	add.s64 	%rd10, %rd5, %rd9;
	ld.global.u32 	%r13, [%rd10];
	mad.lo.s32 	%r14, %r2, 1728, %r1;
	mad.lo.s32 	%r15, %r13, 192, %r14;
	add.s32 	%r16, %r15, 192;
	mul.wide.s32 	%rd11, %r16, 8;
	add.s64 	%rd12, %rd6, %rd11;
	ld.global.f64 	%fd3, [%rd12];
	mul.wide.s32 	%rd13, %r12, 8;
	add.s64 	%rd14, %rd7, %rd13;
	ld.global.f64 	%fd4, [%rd14];
	mul.f64 	%fd5, %fd3, %fd4;
	ld.global.f64 	%fd6, [%rd12+512];
	mul.f64 	%fd7, %fd4, %fd6;
	ld.global.f64 	%fd8, [%rd12+1024];
	mul.f64 	%fd9, %fd8, %fd4;
	atom.global.add.f64 	%fd10, [%rd8], %fd5;
	atom.global.add.f64 	%fd11, [%rd8+168], %fd7;
	atom.global.add.f64 	%fd12, [%rd8+176], %fd9;
	mul.f64 	%fd13, %fd5, %fd2;
	atom.global.add.f64 	%fd14, [%rd8+24], %fd13;
	mul.f64 	%fd15, %fd13, %fd2;
	atom.global.add.f64 	%fd16, [%rd8+32], %fd15;
	mul.f64 	%fd17, %fd15, %fd2;
	atom.global.add.f64 	%fd18, [%rd8+40], %fd17;
	mul.f64 	%fd19, %fd17, %fd2;
	atom.global.add.f64 	%fd20, [%rd8+48], %fd19;
	mul.f64 	%fd21, %fd5, %fd1;
	atom.global.add.f64 	%fd22, [%rd8+56], %fd21;
	mul.f64 	%fd23, %fd21, %fd1;
	atom.global.add.f64 	%fd24, [%rd8+64], %fd23;
	mul.f64 	%fd25, %fd23, %fd1;
	atom.global.add.f64 	%fd26, [%rd8+72], %fd25;
	mul.f64 	%fd27, %fd25, %fd1;
	atom.global.add.f64 	%fd28, [%rd8+80], %fd27;
	mul.f64 	%fd29, %fd13, %fd1;
	atom.global.add.f64 	%fd30, [%rd8+88], %fd29;
	mul.f64 	%fd31, %fd15, %fd1;
	atom.global.add.f64 	%fd32, [%rd8+96], %fd31;
	mul.f64 	%fd33, %fd17, %fd1;
	atom.global.add.f64 	%fd34, [%rd8+104], %fd33;
	mul.f64 	%fd35, %fd29, %fd1;
	atom.global.add.f64 	%fd36, [%rd8+112], %fd35;
	mul.f64 	%fd37, %fd31, %fd1;
	atom.global.add.f64 	%fd38, [%rd8+120], %fd37;
	mul.f64 	%fd39, %fd35, %fd1;
	atom.global.add.f64 	%fd40, [%rd8+128], %fd39;
	mul.f64 	%fd41, %fd7, %fd2;
	atom.global.add.f64 	%fd42, [%rd8+136], %fd41;
	mul.f64 	%fd43, %fd7, %fd1;
	atom.global.add.f64 	%fd44, [%rd8+144], %fd43;
	mul.f64 	%fd45, %fd9, %fd2;
	atom.global.add.f64 	%fd46, [%rd8+152], %fd45;
	mul.f64 	%fd47, %fd9, %fd1;
	atom.global.add.f64 	%fd48, [%rd8+160], %fd47;
	mul.f64 	%fd49, %fd41, %fd2;
	atom.global.add.f64 	%fd50, [%rd8+184], %fd49;
	mul.f64 	%fd51, %fd45, %fd1;
	atom.global.add.f64 	%fd52, [%rd8+192], %fd51;
	mul.f64 	%fd53, %fd41, %fd1;
	atom.global.add.f64 	%fd54, [%rd8+200], %fd53;
	mul.f64 	%fd55, %fd47, %fd1;
	atom.global.add.f64 	%fd56, [%rd8+208], %fd55;
$L__BB3_2:
	ret;

}


// ===== COMPILED SASS (sm_100) =====

	.target	sm_100

	.elftype	@"ET_EXEC"


//--------------------- .note.nv.tkinfo           --------------------------
	.section	.note.nv.tkinfo,"",@"SHT_NOTE"
	.sectionflags	@"SHF_NOTE_NV_TKINFO"
	.tkinfo
        /*0018*/ 	.word	0x00000002
        /*0030*/ 	.string	""
        /*0030*/ 	.string	"ptxas"
        /*0030*/ 	.string	"Cuda compilation tools, release 13.0, V13.0.88"
        /*0030*/ 	.string	"Build cuda_13.0.r13.0/compiler.36424714_0"
        /*0030*/ 	.string	"-arch sm_100 -m 64 "



//--------------------- .note.nv.cuinfo           --------------------------
	.section	.note.nv.cuinfo,"",@"SHT_NOTE"
	.sectionflags	@"SHF_NOTE_NV_CUINFO"
        /*0018*/ 	.short	0x0002
        /*001a*/ 	.short	0x0064
        /*001c*/ 	.short	0x0082
	.zero		2


//--------------------- .nv.info                  --------------------------
	.section	.nv.info,"",@"SHT_CUDA_INFO"
	.align	4


	//----- nvinfo : EIATTR_REGCOUNT
	.align		4
        /*0000*/ 	.byte	0x04, 0x2f
        /*0002*/ 	.short	(.L_2 - .L_1)
	.align		4
.L_1:
        /*0004*/ 	.word	index@(_Z4Ht_1PdS_)
        /*0008*/ 	.word	0x0000000a


	//----- nvinfo : EIATTR_FRAME_SIZE
	.align		4
.L_2:
        /*000c*/ 	.byte	0x04, 0x11
        /*000e*/ 	.short	(.L_4 - .L_3)
	.align		4
.L_3:
        /*0010*/ 	.word	index@(_Z4Ht_1PdS_)
        /*0014*/ 	.word	0x00000000


	//----- nvinfo : EIATTR_REGCOUNT
	.align		4
.L_4:
        /*0018*/ 	.byte	0x04, 0x2f
        /*001a*/ 	.short	(.L_6 - .L_5)
	.align		4
.L_5:
        /*001c*/ 	.word	index@(_Z4Ht_2PdS_)
        /*0020*/ 	.word	0x00000019


	//----- nvinfo : EIATTR_FRAME_SIZE
	.align		4
.L_6:
        /*0024*/ 	.byte	0x04, 0x11
        /*0026*/ 	.short	(.L_8 - .L_7)
	.align		4
.L_7:
        /*0028*/ 	.word	index@(_Z4Ht_2PdS_)
        /*002c*/ 	.word	0x00000010


	//----- nvinfo : EIATTR_REGCOUNT
	.align		4
.L_8:
        /*0030*/ 	.byte	0x04, 0x2f
        /*0032*/ 	.short	(.L_10 - .L_9)
	.align		4
.L_9:
        /*0034*/ 	.word	index@(_Z4Ht_3PdS_S_id)
        /*0038*/ 	.word	0x0000001d


	//----- nvinfo : EIATTR_FRAME_SIZE
	.align		4
.L_10:
        /*003c*/ 	.byte	0x04, 0x11
        /*003e*/ 	.short	(.L_12 - .L_11)
	.align		4
.L_11:
        /*0040*/ 	.word	index@($__internal_0_$__cuda_sm20_div_rn_f64_full)
        /*0044*/ 	.word	0x00000000


	//----- nvinfo : EIATTR_FRAME_SIZE
	.align		4
.L_12:
        /*0048*/ 	.byte	0x04, 0x11
        /*004a*/ 	.short	(.L_14 - .L_13)
	.align		4
.L_13:
        /*004c*/ 	.word	index@(_Z4Ht_3PdS_S_id)
        /*0050*/ 	.word	0x00000000


	//----- nvinfo : EIATTR_REGCOUNT
	.align		4
.L_14:
        /*0054*/ 	.byte	0x04, 0x2f
        /*0056*/ 	.short	(.L_16 - .L_15)
	.align		4
.L_15:
        /*0058*/ 	.word	index@(_Z11weightedAVGPdS_PiS_)
        /*005c*/ 	.word	0x00000020


	//----- nvinfo : EIATTR_FRAME_SIZE
	.align		4
.L_16:
        /*0060*/ 	.byte	0x04, 0x11
        /*0062*/ 	.short	(.L_18 - .L_17)
	.align		4
.L_17:
        /*0064*/ 	.word	index@(_Z11weightedAVGPdS_PiS_)
        /*0068*/ 	.word	0x00000000


	//----- nvinfo : EIATTR_MIN_STACK_SIZE
	.align		4
.L_18:
        /*006c*/ 	.byte	0x04, 0x12
        /*006e*/ 	.short	(.L_20 - .L_19)
	.align		4
.L_19:
        /*0070*/ 	.word	index@(_Z11weightedAVGPdS_PiS_)
        /*0074*/ 	.word	0x00000000


	//----- nvinfo : EIATTR_MIN_STACK_SIZE
	.align		4
.L_20:
        /*0078*/ 	.byte	0x04, 0x12
        /*007a*/ 	.short	(.L_22 - .L_21)
	.align		4
.L_21:
        /*007c*/ 	.word	index@(_Z4Ht_3PdS_S_id)
        /*0080*/ 	.word	0x00000000


	//----- nvinfo : EIATTR_MIN_STACK_SIZE
	.align		4
.L_22:
        /*0084*/ 	.byte	0x04, 0x12
        /*0086*/ 	.short	(.L_24 - .L_23)
	.align		4
.L_23:
        /*0088*/ 	.word	index@(_Z4Ht_2PdS_)
        /*008c*/ 	.word	0x00000010


	//----- nvinfo : EIATTR_MIN_STACK_SIZE
	.align		4
.L_24:
        /*0090*/ 	.byte	0x04, 0x12
        /*0092*/ 	.short	(.L_26 - .L_25)
	.align		4
.L_25:
        /*0094*/ 	.word	index@(_Z4Ht_1PdS_)
        /*0098*/ 	.word	0x00000000
.L_26:


//--------------------- .nv.compat                --------------------------
	.section	.nv.compat,"",@"SHT_CUDA_COMPAT_INFO"
	.align	4
        /*0000*/ 	.byte	0x02, 0x09, 0x00, 0x00, 0x02, 0x02, 0x01, 0x00, 0x02, 0x05, 0x05, 0x00, 0x03, 0x07, 0x01, 0x01
        /*0010*/ 	.byte	0x02, 0x03, 0x00, 0x00, 0x02, 0x06, 0x01, 0x00, 0x04, 0x0b, 0x08, 0x00, 0x01, 0x00, 0x00, 0x00
        /*0020*/ 	.byte	0x00, 0x00, 0x00, 0x00


//--------------------- .nv.info._Z11weightedAVGPdS_PiS_ --------------------------
	.section	.nv.info._Z11weightedAVGPdS_PiS_,"",@"SHT_CUDA_INFO"
	.sectionflags	@""
	.align	4


	//----- nvinfo : EIATTR_CUDA_API_VERSION
	.align		4
        /*0000*/ 	.byte	0x04, 0x37
        /*0002*/ 	.short	(.L_28 - .L_27)
.L_27:
        /*0004*/ 	.word	0x00000082


	//----- nvinfo : EIATTR_KPARAM_INFO
	.align		4
.L_28:
        /*0008*/ 	.byte	0x04, 0x17
        /*000a*/ 	.short	(.L_30 - .L_29)
.L_29:
        /*000c*/ 	.word	0x00000000
        /*0010*/ 	.short	0x0003
        /*0012*/ 	.short	0x0018
        /*0014*/ 	.byte	0x00, 0xf5, 0x21, 0x00


	//----- nvinfo : EIATTR_KPARAM_INFO
	.align		4
.L_30:
        /*0018*/ 	.byte	0x04, 0x17
        /*001a*/ 	.short	(.L_32 - .L_31)
.L_31:
        /*001c*/ 	.word	0x00000000
        /*0020*/ 	.short	0x0002
        /*0022*/ 	.short	0x0010
        /*0024*/ 	.byte	0x00, 0xf5, 0x21, 0x00


	//----- nvinfo : EIATTR_KPARAM_INFO
	.align		4
.L_32:
        /*0028*/ 	.byte	0x04, 0x17
        /*002a*/ 	.short	(.L_34 - .L_33)
.L_33:
        /*002c*/ 	.word	0x00000000
        /*0030*/ 	.short	0x0001
        /*0032*/ 	.short	0x0008
        /*0034*/ 	.byte	0x00, 0xf5, 0x21, 0x00


	//----- nvinfo : EIATTR_KPARAM_INFO
	.align		4
.L_34:
        /*0038*/ 	.byte	0x04, 0x17
        /*003a*/ 	.short	(.L_36 - .L_35)
.L_35:
        /*003c*/ 	.word	0x00000000
        /*0040*/ 	.short	0x0000
        /*0042*/ 	.short	0x0000
        /*0044*/ 	.byte	0x00, 0xf5, 0x21, 0x00


	//----- nvinfo : EIATTR_SPARSE_MMA_MASK
	.align		4
.L_36:
        /*0048*/ 	.byte	0x03, 0x50
        /*004a*/ 	.short	0x0000


	//----- nvinfo : EIATTR_MAXREG_COUNT
	.align		4
        /*004c*/ 	.byte	0x03, 0x1b
        /*004e*/ 	.short	0x00ff


	//----- nvinfo : EIATTR_MERCURY_ISA_VERSION
	.align		4
        /*0050*/ 	.byte	0x03, 0x5f
        /*0052*/ 	.short	0x0101


	//----- nvinfo : EIATTR_VRC_CTA_INIT_COUNT
	.align		4
        /*0054*/ 	.byte	0x02, 0x4a
	.zero		1
	.zero		1


	//----- nvinfo : EIATTR_EXIT_INSTR_OFFSETS
	.align		4
        /*0058*/ 	.byte	0x04, 0x1c
        /*005a*/ 	.short	(.L_38 - .L_37)


	//   ....[0]....
.L_37:
        /*005c*/ 	.word	0x000000b0


	//   ....[1]....
        /*0060*/ 	.word	0x00000580


	//----- nvinfo : EIATTR_CBANK_PARAM_SIZE
	.align		4
.L_38:
        /*0064*/ 	.byte	0x03, 0x19
        /*0066*/ 	.short	0x0020


	//----- nvinfo : EIATTR_PARAM_CBANK
	.align		4
        /*0068*/ 	.byte	0x04, 0x0a
        /*006a*/ 	.short	(.L_40 - .L_39)
	.align		4
.L_39:
        /*006c*/ 	.word	index@(.nv.constant0._Z11weightedAVGPdS_PiS_)
        /*0070*/ 	.short	0x0380
        /*0072*/ 	.short	0x0020


	//----- nvinfo : EIATTR_SW_WAR
	.align		4
.L_40:
        /*0074*/ 	.byte	0x04, 0x36
        /*0076*/ 	.short	(.L_42 - .L_41)
.L_41:
        /*0078*/ 	.word	0x00000008
.L_42:


//--------------------- .nv.info._Z4Ht_3PdS_S_id  --------------------------
	.section	.nv.info._Z4Ht_3PdS_S_id,"",@"SHT_CUDA_INFO"
	.sectionflags	@""
	.align	4


	//----- nvinfo : EIATTR_CUDA_API_VERSION
	.align		4
        /*0000*/ 	.byte	0x04, 0x37
        /*0002*/ 	.short	(.L_44 - .L_43)
.L_43:
        /*0004*/ 	.word	0x00000082


	//----- nvinfo : EIATTR_KPARAM_INFO
	.align		4
.L_44:
        /*0008*/ 	.byte	0x04, 0x17
        /*000a*/ 	.short	(.L_46 - .L_45)
.L_45:
        /*000c*/ 	.word	0x00000000
        /*0010*/ 	.short	0x0004
        /*0012*/ 	.short	0x0020
        /*0014*/ 	.byte	0x00, 0xf0, 0x21, 0x00


	//----- nvinfo : EIATTR_KPARAM_INFO
	.align		4
.L_46:
        /*0018*/ 	.byte	0x04, 0x17
        /*001a*/ 	.short	(.L_48 - .L_47)
.L_47:
        /*001c*/ 	.word	0x00000000
        /*0020*/ 	.short	0x0003
        /*0022*/ 	.short	0x0018
        /*0024*/ 	.byte	0x00, 0xf0, 0x11, 0x00


	//----- nvinfo : EIATTR_KPARAM_INFO
	.align		4
.L_48:
        /*0028*/ 	.byte	0x04, 0x17
        /*002a*/ 	.short	(.L_50 - .L_49)
.L_49:
        /*002c*/ 	.word	0x00000000
        /*0030*/ 	.short	0x0002
        /*0032*/ 	.short	0x0010
        /*0034*/ 	.byte	0x00, 0xf5, 0x21, 0x00


	//----- nvinfo : EIATTR_KPARAM_INFO
	.align		4
.L_50:
        /*0038*/ 	.byte	0x04, 0x17
        /*003a*/ 	.short	(.L_52 - .L_51)
.L_51:
        /*003c*/ 	.word	0x00000000
        /*0040*/ 	.short	0x0001
        /*0042*/ 	.short	0x0008
        /*0044*/ 	.byte	0x00, 0xf5, 0x21, 0x00


	//----- nvinfo : EIATTR_KPARAM_INFO
	.align		4
.L_52:
        /*0048*/ 	.byte	0x04, 0x17
        /*004a*/ 	.short	(.L_54 - .L_53)
.L_53:
        /*004c*/ 	.word	0x00000000
        /*0050*/ 	.short	0x0000
        /*0052*/ 	.short	0x0000
        /*0054*/ 	.byte	0x00, 0xf5, 0x21, 0x00


	//----- nvinfo : EIATTR_SPARSE_MMA_MASK
	.align		4
.L_54:
        /*0058*/ 	.byte	0x03, 0x50
        /*005a*/ 	.short	0x0000


	//----- nvinfo : EIATTR_MAXREG_COUNT
	.align		4
        /*005c*/ 	.byte	0x03, 0x1b
        /*005e*/ 	.short	0x00ff


	//----- nvinfo : EIATTR_MERCURY_ISA_VERSION
	.align		4
        /*0060*/ 	.byte	0x03, 0x5f
        /*0062*/ 	.short	0x0101


	//----- nvinfo : EIATTR_VRC_CTA_INIT_COUNT
	.align		4
        /*0064*/ 	.byte	0x02, 0x4a
	.zero		1
	.zero		1


	//----- nvinfo : EIATTR_EXIT_INSTR_OFFSETS
	.align		4
        /*0068*/ 	.byte	0x04, 0x1c
        /*006a*/ 	.short	(.L_56 - .L_55)


	//   ....[0]....
.L_55:
        /*006c*/ 	.word	0x000000b0


	//   ....[1]....
        /*0070*/ 	.word	0x00000350


	//----- nvinfo : EIATTR_CRS_STACK_SIZE
	.align		4
.L_56:
        /*0074*/ 	.byte	0x04, 0x1e
        /*0076*/ 	.short	(.L_58 - .L_57)
.L_57:
        /*0078*/ 	.word	0x00000000


	//----- nvinfo : EIATTR_CBANK_PARAM_SIZE
	.align		4
.L_58:
        /*007c*/ 	.byte	0x03, 0x19
        /*007e*/ 	.short	0x0028


	//----- nvinfo : EIATTR_PARAM_CBANK
	.align		4
        /*0080*/ 	.byte	0x04, 0x0a
        /*0082*/ 	.short	(.L_60 - .L_59)
	.align		4
.L_59:
        /*0084*/ 	.word	index@(.nv.constant0._Z4Ht_3PdS_S_id)
        /*0088*/ 	.short	0x0380
        /*008a*/ 	.short	0x0028


	//----- nvinfo : EIATTR_SW_WAR
	.align		4
.L_60:
        /*008c*/ 	.byte	0x04, 0x36
        /*008e*/ 	.short	(.L_62 - .L_61)
.L_61:
        /*0090*/ 	.word	0x00000008
.L_62:


//--------------------- .nv.info._Z4Ht_2PdS_      --------------------------
	.section	.nv.info._Z4Ht_2PdS_,"",@"SHT_CUDA_INFO"
	.sectionflags	@""
	.align	4


	//----- nvinfo : EIATTR_CUDA_API_VERSION
	.align		4
        /*0000*/ 	.byte	0x04, 0x37
        /*0002*/ 	.short	(.L_64 - .L_63)
.L_63:
        /*0004*/ 	.word	0x00000082


	//----- nvinfo : EIATTR_KPARAM_INFO
	.align		4
.L_64:
        /*0008*/ 	.byte	0x04, 0x17
        /*000a*/ 	.short	(.L_66 - .L_65)
.L_65:
        /*000c*/ 	.word	0x00000000
        /*0010*/ 	.short	0x0001
        /*0012*/ 	.short	0x0008
        /*0014*/ 	.byte	0x00, 0xf5, 0x21, 0x00


	//----- nvinfo : EIATTR_KPARAM_INFO
	.align		4
.L_66:
        /*0018*/ 	.byte	0x04, 0x17
        /*001a*/ 	.short	(.L_68 - .L_67)
.L_67:
        /*001c*/ 	.word	0x00000000
        /*0020*/ 	.short	0x0000
        /*0022*/ 	.short	0x0000
        /*0024*/ 	.byte	0x00, 0xf5, 0x21, 0x00


	//----- nvinfo : EIATTR_SPARSE_MMA_MASK
	.align		4
.L_68:
        /*0028*/ 	.byte	0x03, 0x50
        /*002a*/ 	.short	0x0000


	//----- nvinfo : EIATTR_MAXREG_COUNT
	.align		4
        /*002c*/ 	.byte	0x03, 0x1b
        /*002e*/ 	.short	0x00ff


	//----- nvinfo : EIATTR_EXTERNS
	.align		4
        /*0030*/ 	.byte	0x04, 0x0f
        /*0032*/ 	.short	(.L_70 - .L_69)


	//   ....[0]....
	.align		4
.L_69:
        /*0034*/ 	.word	index@(vprintf)


	//----- nvinfo : EIATTR_MERCURY_ISA_VERSION
	.align		4
.L_70:
        /*0038*/ 	.byte	0x03, 0x5f
        /*003a*/ 	.short	0x0101


	//----- nvinfo : EIATTR_VRC_CTA_INIT_COUNT
	.align		4
        /*003c*/ 	.byte	0x02, 0x4a
	.zero		1
	.zero		1


	//----- nvinfo : EIATTR_SYSCALL_OFFSETS
	.align		4
        /*0040*/ 	.byte	0x04, 0x46
        /*0042*/ 	.short	(.L_72 - .L_71)


	//   ....[0]....
.L_71:
        /*0044*/ 	.word	0x000001e0


	//----- nvinfo : EIATTR_EXIT_INSTR_OFFSETS
	.align		4
.L_72:
        /*0048*/ 	.byte	0x04, 0x1c
        /*004a*/ 	.short	(.L_74 - .L_73)


	//   ....[0]....
.L_73:
        /*004c*/ 	.word	0x00000100


	//   ....[1]....
        /*0050*/ 	.word	0x00000240


	//----- nvinfo : EIATTR_CRS_STACK_SIZE
	.align		4
.L_74:
        /*0054*/ 	.byte	0x04, 0x1e
        /*0056*/ 	.short	(.L_76 - .L_75)
.L_75:
        /*0058*/ 	.word	0x00000000


	//----- nvinfo : EIATTR_CBANK_PARAM_SIZE
	.align		4
.L_76:
        /*005c*/ 	.byte	0x03, 0x19
        /*005e*/ 	.short	0x0010


	//----- nvinfo : EIATTR_PARAM_CBANK
	.align		4
        /*0060*/ 	.byte	0x04, 0x0a
        /*0062*/ 	.short	(.L_78 - .L_77)
	.align		4
.L_77:
        /*0064*/ 	.word	index@(.nv.constant0._Z4Ht_2PdS_)
        /*0068*/ 	.short	0x0380
        /*006a*/ 	.short	0x0010


	//----- nvinfo : EIATTR_SW_WAR
	.align		4
.L_78:
        /*006c*/ 	.byte	0x04, 0x36
        /*006e*/ 	.short	(.L_80 - .L_79)
.L_79:
        /*0070*/ 	.word	0x00000008
.L_80:


//--------------------- .nv.info._Z4Ht_1PdS_      --------------------------
	.section	.nv.info._Z4Ht_1PdS_,"",@"SHT_CUDA_INFO"
	.sectionflags	@""
	.align	4


	//----- nvinfo : EIATTR_CUDA_API_VERSION
	.align		4
        /*0000*/ 	.byte	0x04, 0x37
        /*0002*/ 	.short	(.L_82 - .L_81)
.L_81:
        /*0004*/ 	.word	0x00000082


	//----- nvinfo : EIATTR_KPARAM_INFO
	.align		4
.L_82:
        /*0008*/ 	.byte	0x04, 0x17
        /*000a*/ 	.short	(.L_84 - .L_83)
.L_83:
        /*000c*/ 	.word	0x00000000
        /*0010*/ 	.short	0x0001
        /*0012*/ 	.short	0x0008
        /*0014*/ 	.byte	0x00, 0xf5, 0x21, 0x00


	//----- nvinfo : EIATTR_KPARAM_INFO
	.align		4
.L_84:
        /*0018*/ 	.byte	0x04, 0x17
        /*001a*/ 	.short	(.L_86 - .L_85)
.L_85:
        /*001c*/ 	.word	0x00000000
        /*0020*/ 	.short	0x0000
        /*0022*/ 	.short	0x0000
        /*0024*/ 	.byte	0x00, 0xf5, 0x21, 0x00


	//----- nvinfo : EIATTR_SPARSE_MMA_MASK
	.align		4
.L_86:
        /*0028*/ 	.byte	0x03, 0x50
        /*002a*/ 	.short	0x0000


	//----- nvinfo : EIATTR_MAXREG_COUNT
	.align		4
        /*002c*/ 	.byte	0x03, 0x1b
        /*002e*/ 	.short	0x00ff


	//----- nvinfo : EIATTR_MERCURY_ISA_VERSION
	.align		4
        /*0030*/ 	.byte	0x03, 0x5f
        /*0032*/ 	.short	0x0101


	//----- nvinfo : EIATTR_VRC_CTA_INIT_COUNT
	.align		4
        /*0034*/ 	.byte	0x02, 0x4a
	.zero		1
	.zero		1


	//----- nvinfo : EIATTR_EXIT_INSTR_OFFSETS
	.align		4
        /*0038*/ 	.byte	0x04, 0x1c
        /*003a*/ 	.short	(.L_88 - .L_87)


	//   ....[0]....
.L_87:
        /*003c*/ 	.word	0x000000b0


	//   ....[1]....
        /*0040*/ 	.word	0x00000180


	//----- nvinfo : EIATTR_CBANK_PARAM_SIZE
	.align		4
.L_88:
        /*0044*/ 	.byte	0x03, 0x19
        /*0046*/ 	.short	0x0010


	//----- nvinfo : EIATTR_PARAM_CBANK
	.align		4
        /*0048*/ 	.byte	0x04, 0x0a
        /*004a*/ 	.short	(.L_90 - .L_89)
	.align		4
.L_89:
        /*004c*/ 	.word	index@(.nv.constant0._Z4Ht_1PdS_)
        /*0050*/ 	.short	0x0380
        /*0052*/ 	.short	0x0010


	//----- nvinfo : EIATTR_SW_WAR
	.align		4
.L_90:
        /*0054*/ 	.byte	0x04, 0x36
        /*0056*/ 	.short	(.L_92 - .L_91)
.L_91:
        /*0058*/ 	.word	0x00000008
.L_92:


//--------------------- .nv.callgraph             --------------------------
	.section	.nv.callgraph,"",@"SHT_CUDA_CALLGRAPH"
	.align	4
	.sectionentsize	8
	.align		4
        /*0000*/ 	.word	0x00000000
	.align		4
        /*0004*/ 	.word	0xffffffff
	.align		4
        /*0008*/ 	.word	index@(_Z4Ht_2PdS_)
	.align		4
        /*000c*/ 	.word	index@(vprintf)
	.align		4
        /*0010*/ 	.word	0x00000000
	.align		4
        /*0014*/ 	.word	0xfffffffe
	.align		4
        /*0018*/ 	.word	0x00000000
	.align		4
        /*001c*/ 	.word	0xfffffffd
	.align		4
        /*0020*/ 	.word	0x00000000
	.align		4
        /*0024*/ 	.word	0xfffffffc


//--------------------- .nv.constant4             --------------------------
	.section	.nv.constant4,"a",@progbits
	.align	8
	.align		8
.nv.constant4:
        /*0000*/ 	.dword	$str
	.align		8
        /*0008*/ 	.dword	vprintf


//--------------------- .text._Z11weightedAVGPdS_PiS_ --------------------------
	.section	.text._Z11weightedAVGPdS_PiS_,"ax",@progbits
	.align	128
        .global         _Z11weightedAVGPdS_PiS_
        .type           _Z11weightedAVGPdS_PiS_,@function
        .size           _Z11weightedAVGPdS_PiS_,(.L_x_13 - _Z11weightedAVGPdS_PiS_)
        .other          _Z11weightedAVGPdS_PiS_,@"STO_CUDA_ENTRY STV_DEFAULT"
_Z11weightedAVGPdS_PiS_:
.text._Z11weightedAVGPdS_PiS_:
[----:B------:R-:W-:Y:S01]  /*0000*/  LDC R1, c[0x0][0x37c] ;  /* 0x0000df00ff017b82 */ /* 0x000fe20000000800 */
[----:B------:R-:W0:Y:S07]  /*0010*/  S2R R0, SR_TID.X ;  /* 0x0000000000007919 */ /* 0x000e2e0000002100 */
[----:B------:R-:W0:Y:S01]  /*0020*/  S2UR UR4, SR_CTAID.X ;  /* 0x00000000000479c3 */ /* 0x000e220000002500 */
[----:B------:R-:W1:Y:S07]  /*0030*/  S2R R3, SR_TID.Y ;  /* 0x0000000000037919 */ /* 0x000e6e0000002200 */
[----:B------:R-:W0:Y:S08]  /*0040*/  LDC R5, c[0x0][0x360] ;  /* 0x0000d800ff057b82 */ /* 0x000e300000000800 */
[----:B------:R-:W1:Y:S08]  /*0050*/  S2UR UR5, SR_CTAID.Y ;  /* 0x00000000000579c3 */ /* 0x000e700000002600 */
[----:B------:R-:W1:Y:S01]  /*0060*/  LDC R2, c[0x0][0x364] ;  /* 0x0000d900ff027b82 */ /* 0x000e620000000800 */
[----:B0-----:R-:W-:-:S05]  /*0070*/  IMAD R5, R5, UR4, R0 ;  /* 0x0000000405057c24 */ /* 0x001fca000f8e0200 */
[----:B------:R-:W-:Y:S01]  /*0080*/  ISETP.GT.AND P0, PT, R5, 0x3f, PT ;  /* 0x0000003f0500780c */ /* 0x000fe20003f04270 */
[----:B-1----:R-:W-:-:S05]  /*0090*/  IMAD R0, R2, UR5, R3 ;  /* 0x0000000502007c24 */ /* 0x002fca000f8e0203 */
[----:B------:R-:W-:-:S13]  /*00a0*/  ISETP.GT.U32.OR P0, PT, R0, 0x3f, P0 ;  /* 0x0000003f0000780c */ /* 0x000fda0000704470 */
[----:B------:R-:W-:Y:S05]  /*00b0*/  @P0 EXIT ;  /* 0x000000000000094d */ /* 0x000fea0003800000 */
[----:B------:R-:W0:Y:S01]  /*00c0*/  LDC.64 R2, c[0x0][0x390] ;  /* 0x0000e400ff027b82 */ /* 0x000e220000000a00 */
[----:B------:R-:W1:Y:S01]  /*00d0*/  LDCU.64 UR6, c[0x0][0x358] ;  /* 0x00006b00ff0677ac */ /* 0x000e620008000a00 */
[----:B------:R-:W-:-:S06]  /*00e0*/  LEA R7, R0, R5, 0x6 ;  /* 0x0000000500077211 */ /* 0x000fcc00078e30ff */
[----:B------:R-:W2:Y:S08]  /*00f0*/  LDC.64 R10, c[0x0][0x388] ;  /* 0x0000e200ff0a7b82 */ /* 0x000eb00000000a00 */
[----:B------:R-:W3:Y:S01]  /*0100*/  LDC.64 R8, c[0x0][0x380] ;  /* 0x0000e000ff087b82 */ /* 0x000ee20000000a00 */
[----:B------:R-:W-:Y:S01]  /*0110*/  IMAD R13, R0, 0x6c0, R5 ;  /* 0x000006c0000d7824 */ /* 0x000fe200078e0205 */
[----:B------:R-:W4:Y:S01]  /*0120*/  LDCU.64 UR4, c[0x0][0x398] ;  /* 0x00007300ff0477ac */ /* 0x000f220008000a00 */
[----:B0-----:R-:W-:-:S06]  /*0130*/  IMAD.WIDE R2, R7, 0x4, R2 ;  /* 0x0000000407027825 */ /* 0x001fcc00078e0202 */
[----:B-1----:R-:W5:Y:S01]  /*0140*/  LDG.E R2, desc[UR6][R2.64] ;  /* 0x0000000602027981 */ /* 0x002f62000c1e1900 */
[----:B--2---:R-:W-:-:S06]  /*0150*/  IMAD.WIDE R10, R7, 0x8, R10 ;  /* 0x00000008070a7825 */ /* 0x004fcc00078e020a */
[----:B------:R-:W2:Y:S01]  /*0160*/  LDG.E.64 R10, desc[UR6][R10.64] ;  /* 0x000000060a0a7981 */ /* 0x000ea2000c1e1b00 */
[----:B-----5:R-:W-:-:S05]  /*0170*/  IMAD R13, R2, 0xc0, R13 ;  /* 0x000000c0020d7824 */ /* 0x020fca00078e020d */
[----:B------:R-:W-:-:S05]  /*0180*/  IADD3 R13, PT, PT, R13, 0xc0, RZ ;  /* 0x000000c00d0d7810 */ /* 0x000fca0007ffe0ff */
[----:B---3--:R-:W-:-:S05]  /*0190*/  IMAD.WIDE R8, R13, 0x8, R8 ;  /* 0x000000080d087825 */ /* 0x008fca00078e0208 */
[----:B------:R-:W2:Y:S04]  /*01a0*/  LDG.E.64 R26, desc[UR6][R8.64] ;  /* 0x00000006081a7981 */ /* 0x000ea8000c1e1b00 */
[----:B------:R-:W3:Y:S04]  /*01b0*/  LDG.E.64 R18, desc[UR6][R8.64+0x200] ;  /* 0x0002000608127981 */ /* 0x000ee8000c1e1b00 */
[----:B------:R0:W5:Y:S01]  /*01c0*/  LDG.E.64 R12, desc[UR6][R8.64+0x400] ;  /* 0x00040006080c7981 */ /* 0x000162000c1e1b00 */
[----:B------:R-:W-:-:S06]  /*01d0*/  IADD3 R2, PT, PT, R5, -0x20, RZ ;  /* 0xffffffe005027810 */ /* 0x000fcc0007ffe0ff */
[----:B------:R-:W1:Y:S01]  /*01e0*/  I2F.F64 R2, R2 ;  /* 0x0000000200027312 */ /* 0x000e620000201c00 */
[----:B------:R-:W-:Y:S01]  /*01f0*/  IADD3 R4, PT, PT, R0, -0x20, RZ ;  /* 0xffffffe000047810 */ /* 0x000fe20007ffe0ff */
[----:B------:R-:W0:Y:S06]  /*0200*/  LDC.64 R20, c[0x0][0x398] ;  /* 0x0000e600ff147b82 */ /* 0x000e2c0000000a00 */
[----:B------:R-:W1:Y:S01]  /*0210*/  I2F.F64 R4, R4 ;  /* 0x0000000400047312 */ /* 0x000e620000201c00 */
[----:B----4-:R-:W-:-:S04]  /*0220*/  UIADD3 UR4, UP0, UPT, UR4, 0xa8, URZ ;  /* 0x000000a804047890 */ /* 0x010fc8000ff1e0ff */
[----:B------:R-:W-:Y:S01]  /*0230*/  UIADD3.X UR5, UPT, UPT, URZ, UR5, URZ, UP0, !UPT ;  /* 0x00000005ff057290 */ /* 0x000fe200087fe4ff */
[----:B--2---:R-:W-:Y:S02]  /*0240*/  DMUL R26, R26, R10 ;  /* 0x0000000a1a1a7228 */ /* 0x004fe40000000000 */
[----:B---3--:R-:W-:-:S05]  /*0250*/  DMUL R18, R10, R18 ;  /* 0x000000120a127228 */ /* 0x008fca0000000000 */
[----:B0-----:R0:W-:Y:S01]  /*0260*/  REDG.E.ADD.F64.RN.STRONG.GPU desc[UR6][R20.64], R26 ;  /* 0x0000001a140079a6 */ /* 0x0011e2000c12ff06 */
[----:B-1----:R-:W-:-:S08]  /*0270*/  DMUL R28, R2, R26 ;  /* 0x0000001a021c7228 */ /* 0x002fd00000000000 */
[----:B------:R-:W-:Y:S02]  /*0280*/  DMUL R6, R2, R28 ;  /* 0x0000001c02067228 */ /* 0x000fe40000000000 */
[----:B------:R-:W-:Y:S02]  /*0290*/  DMUL R8, R4, R26 ;  /* 0x0000001a04087228 */ /* 0x000fe40000000000 */
[----:B-----5:R-:W-:-:S04]  /*02a0*/  DMUL R10, R10, R12 ;  /* 0x0000000c0a0a7228 */ /* 0x020fc80000000000 */
[----:B------:R-:W-:Y:S01]  /*02b0*/  DMUL R14, R2, R6 ;  /* 0x00000006020e7228 */ /* 0x000fe20000000000 */
[----:B------:R-:W-:Y:S02]  /*02c0*/  MOV R12, UR4 ;  /* 0x00000004000c7c02 */ /* 0x000fe40008000f00 */
[----:B------:R-:W-:Y:S01]  /*02d0*/  MOV R13, UR5 ;  /* 0x00000005000d7c02 */ /* 0x000fe20008000f00 */
[----:B------:R-:W-:-:S04]  /*02e0*/  DMUL R16, R4, R8 ;  /* 0x0000000804107228 */ /* 0x000fc80000000000 */
[----:B------:R-:W-:Y:S01]  /*02f0*/  DMUL R24, R2, R14 ;  /* 0x0000000e02187228 */ /* 0x000fe20000000000 */
[----:B------:R1:W-:Y:S04]  /*0300*/  REDG.E.ADD.F64.RN.STRONG.GPU desc[UR6][R12.64], R18 ;  /* 0x000000120c0079a6 */ /* 0x0003e8000c12ff06 */
[----:B------:R-:W-:Y:S04]  /*0310*/  REDG.E.ADD.F64.RN.STRONG.GPU desc[UR6][R12.64+0x8], R10 ;  /* 0x0000080a0c0079a6 */ /* 0x000fe8000c12ff06 */
[----:B------:R-:W-:Y:S01]  /*0320*/  REDG.E.ADD.F64.RN.STRONG.GPU desc[UR6][R12.64+-0x90], R28 ;  /* 0xffff701c0c0079a6 */ /* 0x000fe2000c12ff06 */
[----:B------:R-:W-:-:S03]  /*0330*/  DMUL R22, R4, R16 ;  /* 0x0000001004167228 */ /* 0x000fc60000000000 */
[----:B------:R-:W-:Y:S04]  /*0340*/  REDG.E.ADD.F64.RN.STRONG.GPU desc[UR6][R12.64+-0x88], R6 ;  /* 0xffff78060c0079a6 */ /* 0x000fe8000c12ff06 */
[----:B------:R-:W-:Y:S04]  /*0350*/  REDG.E.ADD.F64.RN.STRONG.GPU desc[UR6][R12.64+-0x80], R14 ;  /* 0xffff800e0c0079a6 */ /* 0x000fe8000c12ff06 */
[----:B------:R2:W-:Y:S01]  /*0360*/  REDG.E.ADD.F64.RN.STRONG.GPU desc[UR6][R12.64+-0x78], R24 ;  /* 0xffff88180c0079a6 */ /* 0x0005e2000c12ff06 */
[-C--:B0-----:R-:W-:Y:S02]  /*0370*/  DMUL R20, R2, R18.reuse ;  /* 0x0000001202147228 */ /* 0x081fe40000000000 */
[C---:B------:R-:W-:Y:S01]  /*0380*/  DMUL R26, R4.reuse, R18 ;  /* 0x00000012041a7228 */ /* 0x040fe20000000000 */
[----:B------:R0:W-:Y:S01]  /*0390*/  REDG.E.ADD.F64.RN.STRONG.GPU desc[UR6][R12.64+-0x70], R8 ;  /* 0xffff90080c0079a6 */ /* 0x0001e2000c12ff06 */
[----:B-1----:R-:W-:-:S02]  /*03a0*/  DMUL R18, R4, R6 ;  /* 0x0000000604127228 */ /* 0x002fc40000000000 */
[C---:B--2---:R-:W-:Y:S01]  /*03b0*/  DMUL R24, R4.reuse, R28 ;  /* 0x0000001c04187228 */ /* 0x044fe20000000000 */
[----:B------:R1:W-:Y:S01]  /*03c0*/  REDG.E.ADD.F64.RN.STRONG.GPU desc[UR6][R12.64+-0x68], R16 ;  /* 0xffff98100c0079a6 */ /* 0x0003e2000c12ff06 */
[----:B0-----:R-:W-:-:S03]  /*03d0*/  DMUL R8, R4, R22 ;  /* 0x0000001604087228 */ /* 0x001fc60000000000 */
[----:B------:R-:W-:Y:S03]  /*03e0*/  REDG.E.ADD.F64.RN.STRONG.GPU desc[UR6][R12.64+-0x60], R22 ;  /* 0xffffa0160c0079a6 */ /* 0x000fe6000c12ff06 */
[C---:B------:R-:W-:Y:S02]  /*03f0*/  DMUL R28, R4.reuse, R24 ;  /* 0x00000018041c7228 */ /* 0x040fe40000000000 */
[----:B------:R-:W-:Y:S01]  /*0400*/  DMUL R14, R4, R14 ;  /* 0x0000000e040e7228 */ /* 0x000fe20000000000 */
[----:B------:R0:W-:Y:S01]  /*0410*/  REDG.E.ADD.F64.RN.STRONG.GPU desc[UR6][R12.64+-0x58], R8 ;  /* 0xffffa8080c0079a6 */ /* 0x0001e2000c12ff06 */
[-C--:B------:R-:W-:Y:S02]  /*0420*/  DMUL R6, R2, R10.reuse ;  /* 0x0000000a02067228 */ /* 0x080fe40000000000 */
[C---:B------:R-:W-:Y:S01]  /*0430*/  DMUL R10, R4.reuse, R10 ;  /* 0x0000000a040a7228 */ /* 0x040fe20000000000 */
[----:B------:R-:W-:Y:S01]  /*0440*/  REDG.E.ADD.F64.RN.STRONG.GPU desc[UR6][R12.64+-0x50], R24 ;  /* 0xffffb0180c0079a6 */ /* 0x000fe2000c12ff06 */
[----:B-1----:R-:W-:-:S03]  /*0450*/  DMUL R16, R4, R18 ;  /* 0x0000001204107228 */ /* 0x002fc60000000000 */
[----:B------:R-:W-:Y:S01]  /*0460*/  REDG.E.ADD.F64.RN.STRONG.GPU desc[UR6][R12.64+-0x48], R18 ;  /* 0xffffb8120c0079a6 */ /* 0x000fe2000c12ff06 */
[----:B------:R-:W-:-:S03]  /*0470*/  DMUL R2, R2, R20 ;  /* 0x0000001402027228 */ /* 0x000fc60000000000 */
[----:B------:R1:W-:Y:S01]  /*0480*/  REDG.E.ADD.F64.RN.STRONG.GPU desc[UR6][R12.64+-0x40], R14 ;  /* 0xffffc00e0c0079a6 */ /* 0x0003e2000c12ff06 */
[----:B0-----:R-:W-:-:S03]  /*0490*/  DMUL R8, R4, R28 ;  /* 0x0000001c04087228 */ /* 0x001fc60000000000 */
[----:B------:R-:W-:Y:S01]  /*04a0*/  REDG.E.ADD.F64.RN.STRONG.GPU desc[UR6][R12.64+-0x38], R28 ;  /* 0xffffc81c0c0079a6 */ /* 0x000fe2000c12ff06 */
[----:B------:R-:W-:-:S03]  /*04b0*/  DMUL R22, R4, R6 ;  /* 0x0000000604167228 */ /* 0x000fc60000000000 */
[----:B------:R-:W-:Y:S04]  /*04c0*/  REDG.E.ADD.F64.RN.STRONG.GPU desc[UR6][R12.64+-0x30], R16 ;  /* 0xffffd0100c0079a6 */ /* 0x000fe8000c12ff06 */
[----:B------:R-:W-:Y:S01]  /*04d0*/  REDG.E.ADD.F64.RN.STRONG.GPU desc[UR6][R12.64+-0x28], R8 ;  /* 0xffffd8080c0079a6 */ /* 0x000fe2000c12ff06 */
[----:B-1----:R-:W-:-:S03]  /*04e0*/  DMUL R14, R4, R20 ;  /* 0x00000014040e7228 */ /* 0x002fc60000000000 */
[----:B------:R-:W-:Y:S01]  /*04f0*/  REDG.E.ADD.F64.RN.STRONG.GPU desc[UR6][R12.64+-0x20], R20 ;  /* 0xffffe0140c0079a6 */ /* 0x000fe2000c12ff06 */
[----:B------:R-:W-:-:S03]  /*0500*/  DMUL R4, R4, R10 ;  /* 0x0000000a04047228 */ /* 0x000fc60000000000 */
[----:B------:R-:W-:Y:S04]  /*0510*/  REDG.E.ADD.F64.RN.STRONG.GPU desc[UR6][R12.64+-0x18], R26 ;  /* 0xffffe81a0c0079a6 */ /* 0x000fe8000c12ff06 */
[----:B------:R-:W-:Y:S04]  /*0520*/  REDG.E.ADD.F64.RN.STRONG.GPU desc[UR6][R12.64+-0x10], R6 ;  /* 0xfffff0060c0079a6 */ /* 0x000fe8000c12ff06 */
[----:B------:R-:W-:Y:S04]  /*0530*/  REDG.E.ADD.F64.RN.STRONG.GPU desc[UR6][R12.64+-0x8], R10 ;  /* 0xfffff80a0c0079a6 */ /* 0x000fe8000c12ff06 */
[----:B------:R-:W-:Y:S04]  /*0540*/  REDG.E.ADD.F64.RN.STRONG.GPU desc[UR6][R12.64+0x10], R2 ;  /* 0x000010020c0079a6 */ /* 0x000fe8000c12ff06 */
[----:B------:R-:W-:Y:S04]  /*0550*/  REDG.E.ADD.F64.RN.STRONG.GPU desc[UR6][R12.64+0x18], R22 ;  /* 0x000018160c0079a6 */ /* 0x000fe8000c12ff06 */
[----:B------:R-:W-:Y:S04]  /*0560*/  REDG.E.ADD.F64.RN.STRONG.GPU desc[UR6][R12.64+0x20], R14 ;  /* 0x0000200e0c0079a6 */ /* 0x000fe8000c12ff06 */
[----:B------:R-:W-:Y:S01]  /*0570*/  REDG.E.ADD.F64.RN.STRONG.GPU desc[UR6][R12.64+0x28], R4 ;  /* 0x000028040c0079a6 */ /* 0x000fe2000c12ff06 */
[----:B------:R-:W-:Y:S05]  /*0580*/  EXIT ;  /* 0x000000000000794d */ /* 0x000fea0003800000 */
.L_x_0:
[----:B------:R-:W-:-:S00]  /*0590*/  BRA `(.L_x_0) ;  /* 0xfffffffc00fc7947 */ /* 0x000fc0000383ffff */
[----:B------:R-:W-:-:S00]  /*05a0*/  NOP ;  /* 0x0000000000007918 */ /* 0x000fc00000000000 */
        /* <DEDUP_REMOVED lines=13> */
.L_x_13:


//--------------------- .text._Z4Ht_3PdS_S_id     --------------------------
	.section	.text._Z4Ht_3PdS_S_id,"ax",@progbits
	.align	128
        .global         _Z4Ht_3PdS_S_id
        .type           _Z4Ht_3PdS_S_id,@function
        .size           _Z4Ht_3PdS_S_id,(.L_x_12 - _Z4Ht_3PdS_S_id)
        .other          _Z4Ht_3PdS_S_id,@"STO_CUDA_ENTRY STV_DEFAULT"
_Z4Ht_3PdS_S_id:
.text._Z4Ht_3PdS_S_id:
        /* <DEDUP_REMOVED lines=12> */
[----:B------:R-:W0:Y:S01]  /*00c0*/  LDC R5, c[0x0][0x398] ;  /* 0x0000e600ff057b82 */ /* 0x000e220000000800 */
[----:B------:R-:W1:Y:S07]  /*00d0*/  LDCU.64 UR4, c[0x0][0x358] ;  /* 0x00006b00ff0477ac */ /* 0x000e6e0008000a00 */
[----:B------:R-:W0:Y:S08]  /*00e0*/  LDC.64 R12, c[0x0][0x390] ;  /* 0x0000e400ff0c7b82 */ /* 0x000e300000000a00 */
[----:B------:R-:W2:Y:S01]  /*00f0*/  LDC.64 R2, c[0x0][0x388] ;  /* 0x0000e200ff027b82 */ /* 0x000ea20000000a00 */
[----:B0-----:R-:W-:-:S05]  /*0100*/  IMAD.WIDE R12, R5, 0x8, R12 ;  /* 0x00000008050c7825 */ /* 0x001fca00078e020c */
[----:B-1----:R-:W3:Y:S04]  /*0110*/  LDG.E.64 R8, desc[UR4][R12.64+0x8] ;  /* 0x000008040c087981 */ /* 0x002ee8000c1e1b00 */
[----:B------:R-:W3:Y:S01]  /*0120*/  LDG.E.64 R6, desc[UR4][R12.64] ;  /* 0x000000040c067981 */ /* 0x000ee2000c1e1b00 */
[----:B------:R-:W-:-:S04]  /*0130*/  IMAD R15, R0, 0x2880, R15 ;  /* 0x00002880000f7824 */ /* 0x000fc800078e020f */
[----:B------:R-:W-:-:S04]  /*0140*/  IMAD R5, R5, 0x6c0, R15 ;  /* 0x000006c005057824 */ /* 0x000fc800078e020f */
[----:B--2---:R-:W-:-:S05]  /*0150*/  IMAD.WIDE R2, R5, 0x8, R2 ;  /* 0x0000000805027825 */ /* 0x004fca00078e0202 */
[----:B------:R-:W2:Y:S04]  /*0160*/  LDG.E.64 R4, desc[UR4][R2.64] ;  /* 0x0000000402047981 */ /* 0x000ea8000c1e1b00 */
[----:B------:R-:W2:Y:S01]  /*0170*/  LDG.E.64 R10, desc[UR4][R2.64+0x3600] ;  /* 0x00360004020a7981 */ /* 0x000ea2000c1e1b00 */
[----:B------:R-:W-:Y:S01]  /*0180*/  IMAD.MOV.U32 R16, RZ, RZ, 0x1 ;  /* 0x00000001ff107424 */ /* 0x000fe200078e00ff */
[----:B------:R-:W-:Y:S01]  /*0190*/  BSSY.RECONVERGENT B0, `(.L_x_1) ;  /* 0x0000014000007945 */ /* 0x000fe20003800200 */
[----:B---3--:R-:W-:-:S06]  /*01a0*/  DADD R8, R8, -R6 ;  /* 0x0000000008087229 */ /* 0x008fcc0000000806 */
[----:B------:R-:W0:Y:S01]  /*01b0*/  MUFU.RCP64H R17, R9 ;  /* 0x0000000900117308 */ /* 0x000e220000001800 */
[----:B--2---:R-:W-:Y:S02]  /*01c0*/  DADD R10, -R4, R10 ;  /* 0x00000000040a7229 */ /* 0x004fe4000000010a */
[----:B0-----:R-:W-:-:S08]  /*01d0*/  DFMA R18, -R8, R16, 1 ;  /* 0x3ff000000812742b */ /* 0x001fd00000000110 */
[----:B------:R-:W-:Y:S01]  /*01e0*/  FSETP.GEU.AND P1, PT, |R11|, 6.5827683646048100446e-37, PT ;  /* 0x036000000b00780b */ /* 0x000fe20003f2e200 */
[----:B------:R-:W-:-:S08]  /*01f0*/  DFMA R18, R18, R18, R18 ;  /* 0x000000121212722b */ /* 0x000fd00000000012 */
[----:B------:R-:W-:-:S08]  /*0200*/  DFMA R18, R16, R18, R16 ;  /* 0x000000121012722b */ /* 0x000fd00000000010 */
[----:B------:R-:W-:-:S08]  /*0210*/  DFMA R12, -R8, R18, 1 ;  /* 0x3ff00000080c742b */ /* 0x000fd00000000112 */
[----:B------:R-:W-:-:S08]  /*0220*/  DFMA R12, R18, R12, R18 ;  /* 0x0000000c120c722b */ /* 0x000fd00000000012 */
[----:B------:R-:W-:-:S08]  /*0230*/  DMUL R16, R10, R12 ;  /* 0x0000000c0a107228 */ /* 0x000fd00000000000 */
[----:B------:R-:W-:-:S08]  /*0240*/  DFMA R2, -R8, R16, R10 ;  /* 0x000000100802722b */ /* 0x000fd0000000010a */
[----:B------:R-:W-:-:S10]  /*0250*/  DFMA R2, R12, R2, R16 ;  /* 0x000000020c02722b */ /* 0x000fd40000000010 */
[----:B------:R-:W-:-:S05]  /*0260*/  FFMA R12, RZ, R9, R3 ;  /* 0x00000009ff0c7223 */ /* 0x000fca0000000003 */
[----:B------:R-:W-:-:S13]  /*0270*/  FSETP.GT.AND P0, PT, |R12|, 1.469367938527859385e-39, PT ;  /* 0x001000000c00780b */ /* 0x000fda0003f04200 */
[----:B------:R-:W-:Y:S05]  /*0280*/  @P0 BRA P1, `(.L_x_2) ;  /* 0x0000000000100947 */ /* 0x000fea0000800000 */
[----:B------:R-:W-:-:S07]  /*0290*/  MOV R14, 0x2b0 ;  /* 0x000002b0000e7802 */ /* 0x000fce0000000f00 */
[----:B------:R-:W-:Y:S05]  /*02a0*/  CALL.REL.NOINC `($__internal_0_$__cuda_sm20_div_rn_f64_full) ;  /* 0x00000000002c7944 */ /* 0x000fea0003c00000 */
[----:B------:R-:W-:Y:S02]  /*02b0*/  IMAD.MOV.U32 R2, RZ, RZ, R16 ;  /* 0x000000ffff027224 */ /* 0x000fe400078e0010 */
[----:B------:R-:W-:-:S07]  /*02c0*/  IMAD.MOV.U32 R3, RZ, RZ, R17 ;  /* 0x000000ffff037224 */ /* 0x000fce00078e0011 */
.L_x_2:
[----:B------:R-:W-:Y:S05]  /*02d0*/  BSYNC.RECONVERGENT B0 ;  /* 0x0000000000007941 */ /* 0x000fea0003800200 */
.L_x_1:
[----:B------:R-:W0:Y:S01]  /*02e0*/  LDCU.64 UR6, c[0x0][0x3a0] ;  /* 0x00007400ff0677ac */ /* 0x000e220008000a00 */
[----:B------:R-:W1:Y:S01]  /*02f0*/  LDC.64 R8, c[0x0][0x380] ;  /* 0x0000e000ff087b82 */ /* 0x000e620000000a00 */
[----:B------:R-:W-:Y:S01]  /*0300*/  IMAD R15, R0, -0x21c0, R15 ;  /* 0xffffde40000f7824 */ /* 0x000fe200078e020f */
[----:B0-----:R-:W-:-:S08]  /*0310*/  DADD R6, -R6, UR6 ;  /* 0x0000000606067e29 */ /* 0x001fd00008000100 */
[----:B------:R-:W-:Y:S01]  /*0320*/  DFMA R6, R6, R2, R4 ;  /* 0x000000020606722b */ /* 0x000fe20000000004 */
[----:B-1----:R-:W-:-:S06]  /*0330*/  IMAD.WIDE R2, R15, 0x8, R8 ;  /* 0x000000080f027825 */ /* 0x002fcc00078e0208 */
[----:B------:R-:W-:Y:S01]  /*0340*/  STG.E.64 desc[UR4][R2.64], R6 ;  /* 0x0000000602007986 */ /* 0x000fe2000c101b04 */
[----:B------:R-:W-:Y:S05]  /*0350*/  EXIT ;  /* 0x000000000000794d */ /* 0x000fea0003800000 */
        .weak           $__internal_0_$__cuda_sm20_div_rn_f64_full
        .type           $__internal_0_$__cuda_sm20_div_rn_f64_full,@function
        .size           $__internal_0_$__cuda_sm20_div_rn_f64_full,(.L_x_12 - $__internal_0_$__cuda_sm20_div_rn_f64_full)
$__internal_0_$__cuda_sm20_div_rn_f64_full:
[C---:B------:R-:W-:Y:S01]  /*0360*/  FSETP.GEU.AND P0, PT, |R9|.reuse, 1.469367938527859385e-39, PT ;  /* 0x001000000900780b */ /* 0x040fe20003f0e200 */
[----:B------:R-:W-:Y:S01]  /*0370*/  IMAD.MOV.U32 R16, RZ, RZ, 0x1 ;  /* 0x00000001ff107424 */ /* 0x000fe200078e00ff */
[----:B------:R-:W-:Y:S01]  /*0380*/  LOP3.LUT R2, R9, 0x800fffff, RZ, 0xc0, !PT ;  /* 0x800fffff09027812 */ /* 0x000fe200078ec0ff */
[----:B------:R-:W-:Y:S01]  /*0390*/  IMAD.MOV.U32 R23, RZ, RZ, 0x1ca00000 ;  /* 0x1ca00000ff177424 */ /* 0x000fe200078e00ff */
[C---:B------:R-:W-:Y:S01]  /*03a0*/  FSETP.GEU.AND P2, PT, |R11|.reuse, 1.469367938527859385e-39, PT ;  /* 0x001000000b00780b */ /* 0x040fe20003f4e200 */
[----:B------:R-:W-:Y:S01]  /*03b0*/  BSSY.RECONVERGENT B1, `(.L_x_3) ;  /* 0x0000052000017945 */ /* 0x000fe20003800200 */
[----:B------:R-:W-:Y:S01]  /*03c0*/  LOP3.LUT R3, R2, 0x3ff00000, RZ, 0xfc, !PT ;  /* 0x3ff0000002037812 */ /* 0x000fe200078efcff */
[----:B------:R-:W-:Y:S01]  /*03d0*/  IMAD.MOV.U32 R2, RZ, RZ, R8 ;  /* 0x000000ffff027224 */ /* 0x000fe200078e0008 */
[----:B------:R-:W-:Y:S02]  /*03e0*/  LOP3.LUT R22, R11, 0x7ff00000, RZ, 0xc0, !PT ;  /* 0x7ff000000b167812 */ /* 0x000fe400078ec0ff */
[----:B------:R-:W-:-:S03]  /*03f0*/  LOP3.LUT R25, R9, 0x7ff00000, RZ, 0xc0, !PT ;  /* 0x7ff0000009197812 */ /* 0x000fc600078ec0ff */
[----:B------:R-:W-:Y:S01]  /*0400*/  @!P0 DMUL R2, R8, 8.98846567431157953865e+307 ;  /* 0x7fe0000008028828 */ /* 0x000fe20000000000 */
[C---:B------:R-:W-:Y:S01]  /*0410*/  ISETP.GE.U32.AND P1, PT, R22.reuse, R25, PT ;  /* 0x000000191600720c */ /* 0x040fe20003f26070 */
[----:B------:R-:W-:Y:S02]  /*0420*/  IMAD.MOV.U32 R24, RZ, RZ, R22 ;  /* 0x000000ffff187224 */ /* 0x000fe400078e0016 */
[----:B------:R-:W-:Y:S02]  /*0430*/  @!P2 LOP3.LUT R19, R9, 0x7ff00000, RZ, 0xc0, !PT ;  /* 0x7ff000000913a812 */ /* 0x000fe400078ec0ff */
[----:B------:R-:W0:Y:S02]  /*0440*/  MUFU.RCP64H R17, R3 ;  /* 0x0000000300117308 */ /* 0x000e240000001800 */
[----:B------:R-:W-:Y:S02]  /*0450*/  @!P2 ISETP.GE.U32.AND P3, PT, R22, R19, PT ;  /* 0x000000131600a20c */ /* 0x000fe40003f66070 */
[----:B------:R-:W-:-:S02]  /*0460*/  @!P0 LOP3.LUT R25, R3, 0x7ff00000, RZ, 0xc0, !PT ;  /* 0x7ff0000003198812 */ /* 0x000fc400078ec0ff */
[----:B------:R-:W-:-:S04]  /*0470*/  @!P2 SEL R19, R23, 0x63400000, !P3 ;  /* 0x634000001713a807 */ /* 0x000fc80005800000 */
[----:B------:R-:W-:-:S04]  /*0480*/  @!P2 LOP3.LUT R20, R19, 0x80000000, R11, 0xf8, !PT ;  /* 0x800000001314a812 */ /* 0x000fc800078ef80b */
[----:B------:R-:W-:Y:S01]  /*0490*/  @!P2 LOP3.LUT R21, R20, 0x100000, RZ, 0xfc, !PT ;  /* 0x001000001415a812 */ /* 0x000fe200078efcff */
[----:B------:R-:W-:Y:S01]  /*04a0*/  @!P2 IMAD.MOV.U32 R20, RZ, RZ, RZ ;  /* 0x000000ffff14a224 */ /* 0x000fe200078e00ff */
[----:B0-----:R-:W-:-:S08]  /*04b0*/  DFMA R12, R16, -R2, 1 ;  /* 0x3ff00000100c742b */ /* 0x001fd00000000802 */
[----:B------:R-:W-:-:S08]  /*04c0*/  DFMA R12, R12, R12, R12 ;  /* 0x0000000c0c0c722b */ /* 0x000fd0000000000c */
[----:B------:R-:W-:Y:S01]  /*04d0*/  DFMA R16, R16, R12, R16 ;  /* 0x0000000c1010722b */ /* 0x000fe20000000010 */
[----:B------:R-:W-:Y:S01]  /*04e0*/  SEL R13, R23, 0x63400000, !P1 ;  /* 0x63400000170d7807 */ /* 0x000fe20004800000 */
[----:B------:R-:W-:-:S03]  /*04f0*/  IMAD.MOV.U32 R12, RZ, RZ, R10 ;  /* 0x000000ffff0c7224 */ /* 0x000fc600078e000a */
[----:B------:R-:W-:-:S03]  /*0500*/  LOP3.LUT R13, R13, 0x800fffff, R11, 0xf8, !PT ;  /* 0x800fffff0d0d7812 */ /* 0x000fc600078ef80b */
[----:B------:R-:W-:-:S03]  /*0510*/  DFMA R18, R16, -R2, 1 ;  /* 0x3ff000001012742b */ /* 0x000fc60000000802 */
[----:B------:R-:W-:-:S05]  /*0520*/  @!P2 DFMA R12, R12, 2, -R20 ;  /* 0x400000000c0ca82b */ /* 0x000fca0000000814 */
[----:B------:R-:W-:-:S05]  /*0530*/  DFMA R18, R16, R18, R16 ;  /* 0x000000121012722b */ /* 0x000fca0000000010 */
[----:B------:R-:W-:-:S03]  /*0540*/  @!P2 LOP3.LUT R24, R13, 0x7ff00000, RZ, 0xc0, !PT ;  /* 0x7ff000000d18a812 */ /* 0x000fc600078ec0ff */
[----:B------:R-:W-:Y:S02]  /*0550*/  DMUL R16, R18, R12 ;  /* 0x0000000c12107228 */ /* 0x000fe40000000000 */
[----:B------:R-:W-:-:S05]  /*0560*/  VIADD R26, R24, 0xffffffff ;  /* 0xffffffff181a7836 */ /* 0x000fca0000000000 */
[----:B------:R-:W-:Y:S01]  /*0570*/  ISETP.GT.U32.AND P0, PT, R26, 0x7feffffe, PT ;  /* 0x7feffffe1a00780c */ /* 0x000fe20003f04070 */
[----:B------:R-:W-:Y:S01]  /*0580*/  VIADD R26, R25, 0xffffffff ;  /* 0xffffffff191a7836 */ /* 0x000fe20000000000 */
[----:B------:R-:W-:-:S04]  /*0590*/  DFMA R20, R16, -R2, R12 ;  /* 0x800000021014722b */ /* 0x000fc8000000000c */
[----:B------:R-:W-:-:S04]  /*05a0*/  ISETP.GT.U32.OR P0, PT, R26, 0x7feffffe, P0 ;  /* 0x7feffffe1a00780c */ /* 0x000fc80000704470 */
[----:B------:R-:W-:-:S09]  /*05b0*/  DFMA R20, R18, R20, R16 ;  /* 0x000000141214722b */ /* 0x000fd20000000010 */
[----:B------:R-:W-:Y:S05]  /*05c0*/  @P0 BRA `(.L_x_4) ;  /* 0x00000000006c0947 */ /* 0x000fea0003800000 */
[----:B------:R-:W-:Y:S01]  /*05d0*/  LOP3.LUT R11, R9, 0x7ff00000, RZ, 0xc0, !PT ;  /* 0x7ff00000090b7812 */ /* 0x000fe200078ec0ff */
[----:B------:R-:W-:-:S03]  /*05e0*/  IMAD.MOV.U32 R18, RZ, RZ, RZ ;  /* 0x000000ffff127224 */ /* 0x000fc600078e00ff */
[CC--:B------:R-:W-:Y:S02]  /*05f0*/  VIADDMNMX R10, R22.reuse, -R11.reuse, 0xb9600000, !PT ;  /* 0xb9600000160a7446 */ /* 0x0c0fe4000780090b */
[----:B------:R-:W-:Y:S02]  /*0600*/  ISETP.GE.U32.AND P0, PT, R22, R11, PT ;  /* 0x0000000b1600720c */ /* 0x000fe40003f06070 */
[----:B------:R-:W-:Y:S02]  /*0610*/  VIMNMX R10, PT, PT, R10, 0x46a00000, PT ;  /* 0x46a000000a0a7848 */ /* 0x000fe40003fe0100 */
[----:B------:R-:W-:-:S05]  /*0620*/  SEL R23, R23, 0x63400000, !P0 ;  /* 0x6340000017177807 */ /* 0x000fca0004000000 */
[----:B------:R-:W-:-:S04]  /*0630*/  IMAD.IADD R10, R10, 0x1, -R23 ;  /* 0x000000010a0a7824 */ /* 0x000fc800078e0a17 */
[----:B------:R-:W-:-:S06]  /*0640*/  VIADD R19, R10, 0x7fe00000 ;  /* 0x7fe000000a137836 */ /* 0x000fcc0000000000 */
[----:B------:R-:W-:-:S10]  /*0650*/  DMUL R16, R20, R18 ;  /* 0x0000001214107228 */ /* 0x000fd40000000000 */
[----:B------:R-:W-:-:S13]  /*0660*/  FSETP.GTU.AND P0, PT, |R17|, 1.469367938527859385e-39, PT ;  /* 0x001000001100780b */ /* 0x000fda0003f0c200 */
[----:B------:R-:W-:Y:S05]  /*0670*/  @P0 BRA `(.L_x_5) ;  /* 0x0000000000940947 */ /* 0x000fea0003800000 */
[----:B------:R-:W-:Y:S01]  /*0680*/  DFMA R2, R20, -R2, R12 ;  /* 0x800000021402722b */ /* 0x000fe2000000000c */
[----:B------:R-:W-:-:S09]  /*0690*/  IMAD.MOV.U32 R18, RZ, RZ, RZ ;  /* 0x000000ffff127224 */ /* 0x000fd200078e00ff */
[C---:B------:R-:W-:Y:S02]  /*06a0*/  FSETP.NEU.AND P0, PT, R3.reuse, RZ, PT ;  /* 0x000000ff0300720b */ /* 0x040fe40003f0d000 */
[----:B------:R-:W-:-:S04]  /*06b0*/  LOP3.LUT R9, R3, 0x80000000, R9, 0x48, !PT ;  /* 0x8000000003097812 */ /* 0x000fc800078e4809 */
[----:B------:R-:W-:-:S07]  /*06c0*/  LOP3.LUT R19, R9, R19, RZ, 0xfc, !PT ;  /* 0x0000001309137212 */ /* 0x000fce00078efcff */
[----:B------:R-:W-:Y:S05]  /*06d0*/  @!P0 BRA `(.L_x_5) ;  /* 0x00000000007c8947 */ /* 0x000fea0003800000 */
[----:B------:R-:W-:Y:S01]  /*06e0*/  IMAD.MOV R3, RZ, RZ, -R10 ;  /* 0x000000ffff037224 */ /* 0x000fe200078e0a0a */
[----:B------:R-:W-:Y:S01]  /*06f0*/  DMUL.RP R18, R20, R18 ;  /* 0x0000001214127228 */ /* 0x000fe20000008000 */
[----:B------:R-:W-:-:S06]  /*0700*/  IMAD.MOV.U32 R2, RZ, RZ, RZ ;  /* 0x000000ffff027224 */ /* 0x000fcc00078e00ff */
[----:B------:R-:W-:-:S03]  /*0710*/  DFMA R2, R16, -R2, R20 ;  /* 0x800000021002722b */ /* 0x000fc60000000014 */
[----:B------:R-:W-:-:S03]  /*0720*/  LOP3.LUT R9, R19, R9, RZ, 0x3c, !PT ;  /* 0x0000000913097212 */ /* 0x000fc600078e3cff */
[----:B------:R-:W-:-:S04]  /*0730*/  IADD3 R2, PT, PT, -R10, -0x43300000, RZ ;  /* 0xbcd000000a027810 */ /* 0x000fc80007ffe1ff */
[----:B------:R-:W-:-:S04]  /*0740*/  FSETP.NEU.AND P0, PT, |R3|, R2, PT ;  /* 0x000000020300720b */ /* 0x000fc80003f0d200 */
[----:B------:R-:W-:Y:S02]  /*0750*/  FSEL R16, R18, R16, !P0 ;  /* 0x0000001012107208 */ /* 0x000fe40004000000 */
[----:B------:R-:W-:Y:S01]  /*0760*/  FSEL R17, R9, R17, !P0 ;  /* 0x0000001109117208 */ /* 0x000fe20004000000 */
[----:B------:R-:W-:Y:S06]  /*0770*/  BRA `(.L_x_5) ;  /* 0x0000000000547947 */ /* 0x000fec0003800000 */
.L_x_4:
[----:B------:R-:W-:-:S14]  /*0780*/  DSETP.NAN.AND P0, PT, R10, R10, PT ;  /* 0x0000000a0a00722a */ /* 0x000fdc0003f08000 */
[----:B------:R-:W-:Y:S05]  /*0790*/  @P0 BRA `(.L_x_6) ;  /* 0x0000000000440947 */ /* 0x000fea0003800000 */
[----:B------:R-:W-:-:S14]  /*07a0*/  DSETP.NAN.AND P0, PT, R8, R8, PT ;  /* 0x000000080800722a */ /* 0x000fdc0003f08000 */
[----:B------:R-:W-:Y:S05]  /*07b0*/  @P0 BRA `(.L_x_7) ;  /* 0x0000000000300947 */ /* 0x000fea0003800000 */
[----:B------:R-:W-:Y:S01]  /*07c0*/  ISETP.NE.AND P0, PT, R24, R25, PT ;  /* 0x000000191800720c */ /* 0x000fe20003f05270 */
[----:B------:R-:W-:Y:S02]  /*07d0*/  IMAD.MOV.U32 R16, RZ, RZ, 0x0 ;  /* 0x00000000ff107424 */ /* 0x000fe400078e00ff */
[----:B------:R-:W-:-:S10]  /*07e0*/  IMAD.MOV.U32 R17, RZ, RZ, -0x80000 ;  /* 0xfff80000ff117424 */ /* 0x000fd400078e00ff */
[----:B------:R-:W-:Y:S05]  /*07f0*/  @!P0 BRA `(.L_x_5) ;  /* 0x0000000000348947 */ /* 0x000fea0003800000 */
[----:B------:R-:W-:Y:S02]  /*0800*/  ISETP.NE.AND P0, PT, R24, 0x7ff00000, PT ;  /* 0x7ff000001800780c */ /* 0x000fe40003f05270 */
[----:B------:R-:W-:Y:S02]  /*0810*/  LOP3.LUT R17, R11, 0x80000000, R9, 0x48, !PT ;  /* 0x800000000b117812 */ /* 0x000fe400078e4809 */
[----:B------:R-:W-:-:S13]  /*0820*/  ISETP.EQ.OR P0, PT, R25, RZ, !P0 ;  /* 0x000000ff1900720c */ /* 0x000fda0004702670 */
[----:B------:R-:W-:Y:S01]  /*0830*/  @P0 LOP3.LUT R2, R17, 0x7ff00000, RZ, 0xfc, !PT ;  /* 0x7ff0000011020812 */ /* 0x000fe200078efcff */
[----:B------:R-:W-:Y:S02]  /*0840*/  @!P0 IMAD.MOV.U32 R16, RZ, RZ, RZ ;  /* 0x000000ffff108224 */ /* 0x000fe400078e00ff */
[----:B------:R-:W-:Y:S02]  /*0850*/  @P0 IMAD.MOV.U32 R16, RZ, RZ, RZ ;  /* 0x000000ffff100224 */ /* 0x000fe400078e00ff */
[----:B------:R-:W-:Y:S01]  /*0860*/  @P0 IMAD.MOV.U32 R17, RZ, RZ, R2 ;  /* 0x000000ffff110224 */ /* 0x000fe200078e0002 */
[----:B------:R-:W-:Y:S06]  /*0870*/  BRA `(.L_x_5) ;  /* 0x0000000000147947 */ /* 0x000fec0003800000 */
.L_x_7:
[----:B------:R-:W-:Y:S01]  /*0880*/  LOP3.LUT R17, R9, 0x80000, RZ, 0xfc, !PT ;  /* 0x0008000009117812 */ /* 0x000fe200078efcff */
[----:B------:R-:W-:Y:S01]  /*0890*/  IMAD.MOV.U32 R16, RZ, RZ, R8 ;  /* 0x000000ffff107224 */ /* 0x000fe200078e0008 */
[----:B------:R-:W-:Y:S06]  /*08a0*/  BRA `(.L_x_5) ;  /* 0x0000000000087947 */ /* 0x000fec0003800000 */
.L_x_6:
[----:B------:R-:W-:Y:S01]  /*08b0*/  LOP3.LUT R17, R11, 0x80000, RZ, 0xfc, !PT ;  /* 0x000800000b117812 */ /* 0x000fe200078efcff */
[----:B------:R-:W-:-:S07]  /*08c0*/  IMAD.MOV.U32 R16, RZ, RZ, R10 ;  /* 0x000000ffff107224 */ /* 0x000fce00078e000a */
.L_x_5:
[----:B------:R-:W-:Y:S05]  /*08d0*/  BSYNC.RECONVERGENT B1 ;  /* 0x0000000000017941 */ /* 0x000fea0003800200 */
.L_x_3:
[----:B------:R-:W-:Y:S02]  /*08e0*/  IMAD.MOV.U32 R2, RZ, RZ, R14 ;  /* 0x000000ffff027224 */ /* 0x000fe400078e000e */
[----:B------:R-:W-:-:S04]  /*08f0*/  IMAD.MOV.U32 R3, RZ, RZ, 0x0 ;  /* 0x00000000ff037424 */ /* 0x000fc800078e00ff */
[----:B------:R-:W-:Y:S05]  /*0900*/  RET.REL.NODEC R2 `(_Z4Ht_3PdS_S_id) ;  /* 0xfffffff402bc7950 */ /* 0x000fea0003c3ffff */
.L_x_8:
        /* <DEDUP_REMOVED lines=15> */
.L_x_12:


//--------------------- .text._Z4Ht_2PdS_         --------------------------
	.section	.text._Z4Ht_2PdS_,"ax",@progbits
	.align	128
        .global         _Z4Ht_2PdS_
        .type           _Z4Ht_2PdS_,@function
        .size           _Z4Ht_2PdS_,(.L_x_15 - _Z4Ht_2PdS_)
        .other          _Z4Ht_2PdS_,@"STO_CUDA_ENTRY STV_DEFAULT"
_Z4Ht_2PdS_:
.text._Z4Ht_2PdS_:
[----:B------:R-:W0:Y:S01]  /*0000*/  LDC R1, c[0x0][0x37c] ;  /* 0x0000df00ff017b82 */ /* 0x000e220000000800 */
[----:B------:R-:W1:Y:S01]  /*0010*/  S2R R3, SR_TID.X ;  /* 0x0000000000037919 */ /* 0x000e620000002100 */
[----:B------:R-:W2:Y:S06]  /*0020*/  LDCU UR5, c[0x0][0x2fc] ;  /* 0x00005f80ff0577ac */ /* 0x000eac0008000800 */
[----:B------:R-:W1:Y:S01]  /*0030*/  S2UR UR6, SR_CTAID.X ;  /* 0x00000000000679c3 */ /* 0x000e620000002500 */
[----:B0-----:R-:W-:Y:S01]  /*0040*/  IADD3 R1, PT, PT, R1, -0x10, RZ ;  /* 0xfffffff001017810 */ /* 0x001fe20007ffe0ff */
[----:B------:R-:W0:Y:S01]  /*0050*/  S2R R0, SR_TID.Y ;  /* 0x0000000000007919 */ /* 0x000e220000002200 */
[----:B------:R-:W3:Y:S05]  /*0060*/  LDCU UR4, c[0x0][0x2f8] ;  /* 0x00005f00ff0477ac */ /* 0x000eea0008000800 */
[----:B------:R-:W1:Y:S08]  /*0070*/  LDC R18, c[0x0][0x360] ;  /* 0x0000d800ff127b82 */ /* 0x000e700000000800 */
[----:B------:R-:W0:Y:S01]  /*0080*/  S2UR UR7, SR_CTAID.Y ;  /* 0x00000000000779c3 */ /* 0x000e220000002600 */
[----:B---3--:R-:W-:-:S07]  /*0090*/  IADD3 R6, P1, PT, R1, UR4, RZ ;  /* 0x0000000401067c10 */ /* 0x008fce000ff3e0ff */
[----:B------:R-:W0:Y:S01]  /*00a0*/  LDC R19, c[0x0][0x364] ;  /* 0x0000d900ff137b82 */ /* 0x000e220000000800 */
[----:B--2---:R-:W-:Y:S01]  /*00b0*/  IADD3.X R7, PT, PT, RZ, UR5, RZ, P1, !PT ;  /* 0x00000005ff077c10 */ /* 0x004fe20008ffe4ff */
[----:B-1----:R-:W-:-:S05]  /*00c0*/  IMAD R18, R18, UR6, R3 ;  /* 0x0000000612127c24 */ /* 0x002fca000f8e0203 */
[----:B------:R-:W-:Y:S01]  /*00d0*/  ISETP.GT.AND P0, PT, R18, 0x6bf, PT ;  /* 0x000006bf1200780c */ /* 0x000fe20003f04270 */
[----:B0-----:R-:W-:-:S05]  /*00e0*/  IMAD R19, R19, UR7, R0 ;  /* 0x0000000713137c24 */ /* 0x001fca000f8e0200 */
[----:B------:R-:W-:-:S13]  /*00f0*/  ISETP.GT.U32.OR P0, PT, R19, 0x3f, P0 ;  /* 0x0000003f1300780c */ /* 0x000fda0000704470 */
[----:B------:R-:W-:Y:S05]  /*0100*/  @P0 EXIT ;  /* 0x000000000000094d */ /* 0x000fea0003800000 */
[----:B------:R-:W0:Y:S01]  /*0110*/  LDC.64 R16, c[0x0][0x388] ;  /* 0x0000e200ff107b82 */ /* 0x000e220000000a00 */
[----:B------:R-:W1:Y:S01]  /*0120*/  LDCU.64 UR36, c[0x0][0x358] ;  /* 0x00006b00ff2477ac */ /* 0x000e620008000a00 */
[----:B------:R-:W-:Y:S01]  /*0130*/  IMAD R22, R19, 0x2880, R18 ;  /* 0x0000288013167824 */ /* 0x000fe200078e0212 */
[----:B------:R-:W-:Y:S01]  /*0140*/  MOV R0, 0x8 ;  /* 0x0000000800007802 */ /* 0x000fe20000000f00 */
[----:B------:R-:W2:Y:S02]  /*0150*/  LDCU.64 UR4, c[0x4][URZ] ;  /* 0x01000000ff0477ac */ /* 0x000ea40008000a00 */
[----:B0-----:R-:W-:-:S05]  /*0160*/  IMAD.WIDE R16, R22, 0x8, R16 ;  /* 0x0000000816107825 */ /* 0x001fca00078e0210 */
[----:B-1----:R-:W3:Y:S01]  /*0170*/  LDG.E.64 R2, desc[UR36][R16.64] ;  /* 0x0000002410027981 */ /* 0x002ee2000c1e1b00 */
[----:B------:R0:W1:Y:S01]  /*0180*/  LDC.64 R8, c[0x4][R0] ;  /* 0x0100000000087b82 */ /* 0x0000620000000a00 */
[----:B--2---:R-:W-:Y:S02]  /*0190*/  MOV R4, UR4 ;  /* 0x0000000400047c02 */ /* 0x004fe40008000f00 */
[----:B------:R0:W-:Y:S01]  /*01a0*/  STL.64 [R1], R18 ;  /* 0x0000001201007387 */ /* 0x0001e20000100a00 */
[----:B------:R-:W-:-:S03]  /*01b0*/  MOV R5, UR5 ;  /* 0x0000000500057c02 */ /* 0x000fc60008000f00 */
[----:B-1-3--:R0:W-:Y:S04]  /*01c0*/  STL.64 [R1+0x8], R2 ;  /* 0x0000080201007387 */ /* 0x00a1e80000100a00 */
[----:B------:R-:W-:-:S07]  /*01d0*/  LEPC R20, `(.L_x_9) ;  /* 0x000000001014794e */ /* 0x000fce0000000000 */
[----:B0-----:R-:W-:Y:S05]  /*01e0*/  CALL.ABS.NOINC R8 ;  /* 0x0000000008007343 */ /* 0x001fea0003c00000 */
.L_x_9:
[----:B------:R-:W2:Y:S01]  /*01f0*/  LDG.E.64 R16, desc[UR36][R16.64] ;  /* 0x0000002410107981 */ /* 0x000ea2000c1e1b00 */
[----:B------:R-:W0:Y:S01]  /*0200*/  LDC.64 R2, c[0x0][0x380] ;  /* 0x0000e000ff027b82 */ /* 0x000e220000000a00 */
[----:B------:R-:W-:-:S04]  /*0210*/  IMAD R19, R19, -0x21c0, R22 ;  /* 0xffffde4013137824 */ /* 0x000fc800078e0216 */
[----:B0-----:R-:W-:-:S05]  /*0220*/  IMAD.WIDE R2, R19, 0x8, R2 ;  /* 0x0000000813027825 */ /* 0x001fca00078e0202 */
[----:B--2---:R-:W-:Y:S01]  /*0230*/  STG.E.64 desc[UR36][R2.64], R16 ;  /* 0x0000001002007986 */ /* 0x004fe2000c101b24 */
[----:B------:R-:W-:Y:S05]  /*0240*/  EXIT ;  /* 0x000000000000794d */ /* 0x000fea0003800000 */
.L_x_10:
        /* <DEDUP_REMOVED lines=11> */
.L_x_15:


//--------------------- .text._Z4Ht_1PdS_         --------------------------
	.section	.text._Z4Ht_1PdS_,"ax",@progbits
	.align	128
        .global         _Z4Ht_1PdS_
        .type           _Z4Ht_1PdS_,@function
        .size           _Z4Ht_1PdS_,(.L_x_16 - _Z4Ht_1PdS_)
        .other          _Z4Ht_1PdS_,@"STO_CUDA_ENTRY STV_DEFAULT"
_Z4Ht_1PdS_:
.text._Z4Ht_1PdS_:
        /* <DEDUP_REMOVED lines=12> */
[----:B------:R-:W0:Y:S01]  /*00c0*/  LDCU.64 UR6, c[0x0][0x388] ;  /* 0x00007100ff0677ac */ /* 0x000e220008000a00 */
[----:B------:R-:W-:Y:S01]  /*00d0*/  IMAD R3, R7, 0x2880, RZ ;  /* 0x0000288007037824 */ /* 0x000fe200078e02ff */
[----:B------:R-:W1:Y:S04]  /*00e0*/  LDCU.64 UR4, c[0x0][0x358] ;  /* 0x00006b00ff0477ac */ /* 0x000e680008000a00 */
[----:B------:R-:W-:-:S04]  /*00f0*/  IADD3 R3, P0, PT, R3, R0, RZ ;  /* 0x0000000003037210 */ /* 0x000fc80007f1e0ff */
[----:B------:R-:W-:Y:S02]  /*0100*/  LEA.HI.X.SX32 R4, R0, RZ, 0x1, P0 ;  /* 0x000000ff00047211 */ /* 0x000fe400000f0eff */
[----:B0-----:R-:W-:-:S04]  /*0110*/  LEA R2, P0, R3, UR6, 0x3 ;  /* 0x0000000603027c11 */ /* 0x001fc8000f8018ff */
[----:B------:R-:W-:Y:S02]  /*0120*/  LEA.HI.X R3, R3, UR7, R4, 0x3, P0 ;  /* 0x0000000703037c11 */ /* 0x000fe400080f1c04 */
[----:B------:R-:W0:Y:S04]  /*0130*/  LDC.64 R4, c[0x0][0x380] ;  /* 0x0000e000ff047b82 */ /* 0x000e280000000a00 */
[----:B-1----:R-:W2:Y:S01]  /*0140*/  LDG.E.64 R2, desc[UR4][R2.64+0x10e00] ;  /* 0x010e000402027981 */ /* 0x002ea2000c1e1b00 */
[----:B------:R-:W-:-:S04]  /*0150*/  IMAD R7, R7, 0x6c0, R0 ;  /* 0x000006c007077824 */ /* 0x000fc800078e0200 */
[----:B0-----:R-:W-:-:S05]  /*0160*/  IMAD.WIDE R4, R7, 0x8, R4 ;  /* 0x0000000807047825 */ /* 0x001fca00078e0204 */
[----:B--2---:R-:W-:Y:S01]  /*0170*/  STG.E.64 desc[UR4][R4.64], R2 ;  /* 0x0000000204007986 */ /* 0x004fe2000c101b04 */
[----:B------:R-:W-:Y:S05]  /*0180*/  EXIT ;  /* 0x000000000000794d */ /* 0x000fea0003800000 */
.L_x_11:
        /* <DEDUP_REMOVED lines=15> */
.L_x_16:


//--------------------- .nv.global.init           --------------------------
	.section	.nv.global.init,"aw",@progbits
.nv.global.init:
	.type		$str,@object
	.size		$str,(.L_0 - $str)
$str:
        /*0000*/ 	.byte	0x25, 0x64, 0x20, 0x25, 0x64, 0x20, 0x25, 0x2e, 0x35, 0x66, 0x0a, 0x00
.L_0:


//--------------------- .nv.shared.reserved.0     --------------------------
	.section	.nv.shared.reserved.0,"aw",@nobits
	.weak		__nv_reservedSMEM_offset_0_alias
	.size		__nv_reservedSMEM_offset_0_alias, 0, 64
	.other		__nv_reservedSMEM_offset_0_alias,@"STO_CUDA_RESERVED_SHARED STV_DEFAULT"
__nv_reservedSMEM_offset_0_alias:
	.zero		0
	.zero		64


//--------------------- .nv.constant0._Z11weightedAVGPdS_PiS_ --------------------------
	.section	.nv.constant0._Z11weightedAVGPdS_PiS_,"a",@progbits
	.sectionflags	@""
	.align	4
.nv.constant0._Z11weightedAVGPdS_PiS_:
	.zero		928


//--------------------- .nv.constant0._Z4Ht_3PdS_S_id --------------------------
	.section	.nv.constant0._Z4Ht_3PdS_S_id,"a",@progbits
	.sectionflags	@""
	.align	4
.nv.constant0._Z4Ht_3PdS_S_id:
	.zero		936


//--------------------- .nv.constant0._Z4Ht_2PdS_ --------------------------
	.section	.nv.constant0._Z4Ht_2PdS_,"a",@progbits
	.sectionflags	@""
	.align	4
.nv.constant0._Z4Ht_2PdS_:
	.zero		912


//--------------------- .nv.constant0._Z4Ht_1PdS_ --------------------------
	.section	.nv.constant0._Z4Ht_1PdS_,"a",@progbits
	.sectionflags	@""
	.align	4
.nv.constant0._Z4Ht_1PdS_:
	.zero		912


//--------------------- SYMBOLS --------------------------

	.type		.nv.reservedSmem.offset0,@object
	.size		.nv.reservedSmem.offset0,0x4
	.type		vprintf,@function
